//
// Generated by NVIDIA NVVM Compiler
//
// Compiler Build ID: CL-36424714
// Cuda compilation tools, release 13.0, V13.0.88
// Based on NVVM 20.0.0
//

.version 9.0
.target sm_100
.address_size 64

	// .globl	_Z14segmented_scanPKiS0_Pii

.visible .entry _Z14segmented_scanPKiS0_Pii(
	.param .u64 .ptr .align 1 _Z14segmented_scanPKiS0_Pii_param_0,
	.param .u64 .ptr .align 1 _Z14segmented_scanPKiS0_Pii_param_1,
	.param .u64 .ptr .align 1 _Z14segmented_scanPKiS0_Pii_param_2,
	.param .u32 _Z14segmented_scanPKiS0_Pii_param_3
)
{
	.reg .pred 	%p<25>;
	.reg .b32 	%r<133>;
	.reg .b64 	%rd<29>;

	ld.param.u64 	%rd14, [_Z14segmented_scanPKiS0_Pii_param_0];
	ld.param.u64 	%rd15, [_Z14segmented_scanPKiS0_Pii_param_1];
	ld.param.u64 	%rd13, [_Z14segmented_scanPKiS0_Pii_param_2];
	ld.param.u32 	%r65, [_Z14segmented_scanPKiS0_Pii_param_3];
	cvta.to.global.u64 	%rd1, %rd14;
	cvta.to.global.u64 	%rd2, %rd15;
	mov.u32 	%r66, %ctaid.x;
	mov.u32 	%r67, %ntid.x;
	mov.u32 	%r68, %tid.x;
	mad.lo.s32 	%r1, %r66, %r67, %r68;
	setp.ge.s32 	%p1, %r1, %r65;
	@%p1 bra 	$L__BB0_58;
	setp.lt.s32 	%p2, %r1, 0;
	mov.b32 	%r108, 0;
	@%p2 bra 	$L__BB0_57;
	add.s32 	%r2, %r1, 1;
	and.b32  	%r3, %r2, 7;
	setp.lt.u32 	%p3, %r1, 7;
	mov.b32 	%r125, 0;
	mov.u32 	%r108, %r125;
	@%p3 bra 	$L__BB0_29;
	and.b32  	%r125, %r2, 2147483640;
	neg.s32 	%r107, %r125;
	add.s64 	%rd28, %rd2, 16;
	add.s64 	%rd27, %rd1, 16;
	mov.b32 	%r108, 0;
$L__BB0_4:
	.pragma "nounroll";
	ld.global.nc.u32 	%r73, [%rd28+-16];
	setp.ne.s32 	%p4, %r73, 1;
	@%p4 bra 	$L__BB0_6;
	ld.global.nc.u32 	%r109, [%rd27+-16];
	bra.uni 	$L__BB0_7;
$L__BB0_6:
	ld.global.nc.u32 	%r74, [%rd27+-16];
	add.s32 	%r109, %r74, %r108;
$L__BB0_7:
	ld.global.nc.u32 	%r75, [%rd28+-12];
	setp.eq.s32 	%p5, %r75, 1;
	@%p5 bra 	$L__BB0_9;
	ld.global.nc.u32 	%r76, [%rd27+-12];
	add.s32 	%r110, %r76, %r109;
	bra.uni 	$L__BB0_10;
$L__BB0_9:
	ld.global.nc.u32 	%r110, [%rd27+-12];
$L__BB0_10:
	ld.global.nc.u32 	%r77, [%rd28+-8];
	setp.eq.s32 	%p6, %r77, 1;
	@%p6 bra 	$L__BB0_12;
	ld.global.nc.u32 	%r78, [%rd27+-8];
	add.s32 	%r111, %r78, %r110;
	bra.uni 	$L__BB0_13;
$L__BB0_12:
	ld.global.nc.u32 	%r111, [%rd27+-8];
$L__BB0_13:
	ld.global.nc.u32 	%r79, [%rd28+-4];
	setp.eq.s32 	%p7, %r79, 1;
	@%p7 bra 	$L__BB0_15;
	ld.global.nc.u32 	%r80, [%rd27+-4];
	add.s32 	%r112, %r80, %r111;
	bra.uni 	$L__BB0_16;
$L__BB0_15:
	ld.global.nc.u32 	%r112, [%rd27+-4];
$L__BB0_16:
	ld.global.nc.u32 	%r81, [%rd28];
	setp.eq.s32 	%p8, %r81, 1;
	@%p8 bra 	$L__BB0_18;
	ld.global.nc.u32 	%r82, [%rd27];
	add.s32 	%r113, %r82, %r112;
	bra.uni 	$L__BB0_19;
$L__BB0_18:
	ld.global.nc.u32 	%r113, [%rd27];
$L__BB0_19:
	ld.global.nc.u32 	%r83, [%rd28+4];
	setp.eq.s32 	%p9, %r83, 1;
	@%p9 bra 	$L__BB0_21;
	ld.global.nc.u32 	%r84, [%rd27+4];
	add.s32 	%r114, %r84, %r113;
	bra.uni 	$L__BB0_22;
$L__BB0_21:
	ld.global.nc.u32 	%r114, [%rd27+4];
$L__BB0_22:
	ld.global.nc.u32 	%r85, [%rd28+8];
	setp.eq.s32 	%p10, %r85, 1;
	@%p10 bra 	$L__BB0_24;
	ld.global.nc.u32 	%r86, [%rd27+8];
	add.s32 	%r115, %r86, %r114;
	bra.uni 	$L__BB0_25;
$L__BB0_24:
	ld.global.nc.u32 	%r115, [%rd27+8];
$L__BB0_25:
	ld.global.nc.u32 	%r87, [%rd28+12];
	setp.eq.s32 	%p11, %r87, 1;
	@%p11 bra 	$L__BB0_27;
	ld.global.nc.u32 	%r88, [%rd27+12];
	add.s32 	%r108, %r88, %r115;
	bra.uni 	$L__BB0_28;
$L__BB0_27:
	ld.global.nc.u32 	%r108, [%rd27+12];
$L__BB0_28:
	add.s32 	%r107, %r107, 8;
	add.s64 	%rd28, %rd28, 32;
	add.s64 	%rd27, %rd27, 32;
	setp.ne.s32 	%p12, %r107, 0;
	@%p12 bra 	$L__BB0_4;
$L__BB0_29:
	setp.eq.s32 	%p13, %r3, 0;
	@%p13 bra 	$L__BB0_57;
	setp.lt.u32 	%p14, %r3, 4;
	@%p14 bra 	$L__BB0_44;
	mul.wide.u32 	%rd16, %r125, 4;
	add.s64 	%rd9, %rd2, %rd16;
	ld.global.nc.u32 	%r90, [%rd9];
	setp.eq.s32 	%p15, %r90, 1;
	add.s64 	%rd10, %rd1, %rd16;
	@%p15 bra 	$L__BB0_33;
	ld.global.nc.u32 	%r91, [%rd10];
	add.s32 	%r120, %r91, %r108;
	bra.uni 	$L__BB0_34;
$L__BB0_33:
	ld.global.nc.u32 	%r120, [%rd10];
$L__BB0_34:
	ld.global.nc.u32 	%r92, [%rd9+4];
	setp.eq.s32 	%p16, %r92, 1;
	@%p16 bra 	$L__BB0_36;
	ld.global.nc.u32 	%r93, [%rd10+4];
	add.s32 	%r121, %r93, %r120;
	bra.uni 	$L__BB0_37;
$L__BB0_36:
	ld.global.nc.u32 	%r121, [%rd10+4];
$L__BB0_37:
	ld.global.nc.u32 	%r94, [%rd9+8];
	setp.eq.s32 	%p17, %r94, 1;
	@%p17 bra 	$L__BB0_39;
	ld.global.nc.u32 	%r95, [%rd10+8];
	add.s32 	%r122, %r95, %r121;
	bra.uni 	$L__BB0_40;
$L__BB0_39:
	ld.global.nc.u32 	%r122, [%rd10+8];
$L__BB0_40:
	ld.global.nc.u32 	%r96, [%rd9+12];
	setp.eq.s32 	%p18, %r96, 1;
	@%p18 bra 	$L__BB0_42;
	ld.global.nc.u32 	%r97, [%rd10+12];
	add.s32 	%r108, %r97, %r122;
	bra.uni 	$L__BB0_43;
$L__BB0_42:
	ld.global.nc.u32 	%r108, [%rd10+12];
$L__BB0_43:
	add.s32 	%r125, %r125, 4;
$L__BB0_44:
	and.b32  	%r99, %r2, 3;
	setp.eq.s32 	%p19, %r99, 0;
	@%p19 bra 	$L__BB0_57;
	setp.eq.s32 	%p20, %r99, 1;
	@%p20 bra 	$L__BB0_53;
	mul.wide.u32 	%rd17, %r125, 4;
	add.s64 	%rd11, %rd2, %rd17;
	ld.global.nc.u32 	%r100, [%rd11];
	setp.eq.s32 	%p21, %r100, 1;
	add.s64 	%rd12, %rd1, %rd17;
	@%p21 bra 	$L__BB0_48;
	ld.global.nc.u32 	%r101, [%rd12];
	add.s32 	%r127, %r101, %r108;
	bra.uni 	$L__BB0_49;
$L__BB0_48:
	ld.global.nc.u32 	%r127, [%rd12];
$L__BB0_49:
	ld.global.nc.u32 	%r102, [%rd11+4];
	setp.eq.s32 	%p22, %r102, 1;
	@%p22 bra 	$L__BB0_51;
	ld.global.nc.u32 	%r103, [%rd12+4];
	add.s32 	%r108, %r103, %r127;
	bra.uni 	$L__BB0_52;
$L__BB0_51:
	ld.global.nc.u32 	%r108, [%rd12+4];
$L__BB0_52:
	add.s32 	%r125, %r125, 2;
$L__BB0_53:
	and.b32  	%r104, %r1, 1;
	setp.eq.b32 	%p23, %r104, 1;
	@%p23 bra 	$L__BB0_57;
	mul.wide.u32 	%rd18, %r125, 4;
	add.s64 	%rd19, %rd2, %rd18;
	ld.global.nc.u32 	%r105, [%rd19];
	setp.eq.s32 	%p24, %r105, 1;
	@%p24 bra 	$L__BB0_56;
	add.s64 	%rd21, %rd1, %rd18;
	ld.global.nc.u32 	%r106, [%rd21];
	add.s32 	%r108, %r106, %r108;
	bra.uni 	$L__BB0_57;
$L__BB0_56:
	add.s64 	%rd23, %rd1, %rd18;
	ld.global.nc.u32 	%r108, [%rd23];
$L__BB0_57:
	cvta.to.global.u64 	%rd24, %rd13;
	mul.wide.s32 	%rd25, %r1, 4;
	add.s64 	%rd26, %rd24, %rd25;
	st.global.u32 	[%rd26], %r108;
$L__BB0_58:
	ret;

}


// ===== COMPILED SASS (sm_100) =====

	.target	sm_100

	.elftype	@"ET_EXEC"


//--------------------- .note.nv.tkinfo           --------------------------
	.section	.note.nv.tkinfo,"",@"SHT_NOTE"
	.sectionflags	@"SHF_NOTE_NV_TKINFO"
	.tkinfo
        /*0018*/ 	.word	0x00000002
        /*0030*/ 	.string	""
        /*0030*/ 	.string	"ptxas"
        /*0030*/ 	.string	"Cuda compilation tools, release 13.0, V13.0.88"
        /*0030*/ 	.string	"Build cuda_13.0.r13.0/compiler.36424714_0"
        /*0030*/ 	.string	"-arch sm_100 -m 64 "



//--------------------- .note.nv.cuinfo           --------------------------
	.section	.note.nv.cuinfo,"",@"SHT_NOTE"
	.sectionflags	@"SHF_NOTE_NV_CUINFO"
        /*0018*/ 	.short	0x0002
        /*001a*/ 	.short	0x0064
        /*001c*/ 	.short	0x0082
	.zero		2


//--------------------- .nv.info                  --------------------------
	.section	.nv.info,"",@"SHT_CUDA_INFO"
	.align	4


	//----- nvinfo : EIATTR_REGCOUNT
	.align		4
        /*0000*/ 	.byte	0x04, 0x2f
        /*0002*/ 	.short	(.L_1 - .L_0)
	.align		4
.L_0:
        /*0004*/ 	.word	index@(_Z14segmented_scanPKiS0_Pii)
        /*0008*/ 	.word	0x0000001d


	//----- nvinfo : EIATTR_FRAME_SIZE
	.align		4
.L_1:
        /*000c*/ 	.byte	0x04, 0x11
        /*000e*/ 	.short	(.L_3 - .L_2)
	.align		4
.L_2:
        /*0010*/ 	.word	index@(_Z14segmented_scanPKiS0_Pii)
        /*0014*/ 	.word	0x00000000


	//----- nvinfo : EIATTR_MIN_STACK_SIZE
	.align		4
.L_3:
        /*0018*/ 	.byte	0x04, 0x12
        /*001a*/ 	.short	(.L_5 - .L_4)
	.align		4
.L_4:
        /*001c*/ 	.word	index@(_Z14segmented_scanPKiS0_Pii)
        /*0020*/ 	.word	0x00000000
.L_5:


//--------------------- .nv.compat                --------------------------
	.section	.nv.compat,"",@"SHT_CUDA_COMPAT_INFO"
	.align	4
        /*0000*/ 	.byte	0x02, 0x09, 0x00, 0x00, 0x02, 0x02, 0x01, 0x00, 0x02, 0x05, 0x05, 0x00, 0x03, 0x07, 0x01, 0x01
        /*0010*/ 	.byte	0x02, 0x03, 0x00, 0x00, 0x02, 0x06, 0x01, 0x00, 0x04, 0x0b, 0x08, 0x00, 0x09, 0x00, 0x00, 0x00
        /*0020*/ 	.byte	0x00, 0x00, 0x00, 0x00


//--------------------- .nv.info._Z14segmented_scanPKiS0_Pii --------------------------
	.section	.nv.info._Z14segmented_scanPKiS0_Pii,"",@"SHT_CUDA_INFO"
	.sectionflags	@""
	.align	4


	//----- nvinfo : EIATTR_CUDA_API_VERSION
	.align		4
        /*0000*/ 	.byte	0x04, 0x37
        /*0002*/ 	.short	(.L_7 - .L_6)
.L_6:
        /*0004*/ 	.word	0x00000082


	//----- nvinfo : EIATTR_KPARAM_INFO
	.align		4
.L_7:
        /*0008*/ 	.byte	0x04, 0x17
        /*000a*/ 	.short	(.L_9 - .L_8)
.L_8:
        /*000c*/ 	.word	0x00000000
        /*0010*/ 	.short	0x0003
        /*0012*/ 	.short	0x0018
        /*0014*/ 	.byte	0x00, 0xf0, 0x11, 0x00


	//----- nvinfo : EIATTR_KPARAM_INFO
	.align		4
.L_9:
        /*0018*/ 	.byte	0x04, 0x17
        /*001a*/ 	.short	(.L_11 - .L_10)
.L_10:
        /*001c*/ 	.word	0x00000000
        /*0020*/ 	.short	0x0002
        /*0022*/ 	.short	0x0010
        /*0024*/ 	.byte	0x00, 0xf5, 0x21, 0x00


	//----- nvinfo : EIATTR_KPARAM_INFO
	.align		4
.L_11:
        /*0028*/ 	.byte	0x04, 0x17
        /*002a*/ 	.short	(.L_13 - .L_12)
.L_12:
        /*002c*/ 	.word	0x00000000
        /*0030*/ 	.short	0x0001
        /*0032*/ 	.short	0x0008
        /*0034*/ 	.byte	0x00, 0xf5, 0x21, 0x00


	//----- nvinfo : EIATTR_KPARAM_INFO
	.align		4
.L_13:
        /*0038*/ 	.byte	0x04, 0x17
        /*003a*/ 	.short	(.L_15 - .L_14)
.L_14:
        /*003c*/ 	.word	0x00000000
        /*0040*/ 	.short	0x0000
        /*0042*/ 	.short	0x0000
        /*0044*/ 	.byte	0x00, 0xf5, 0x21, 0x00


	//----- nvinfo : EIATTR_SPARSE_MMA_MASK
	.align		4
.L_15:
        /*0048*/ 	.byte	0x03, 0x50
        /*004a*/ 	.short	0x0000


	//----- nvinfo : EIATTR_MAXREG_COUNT
	.align		4
        /*004c*/ 	.byte	0x03, 0x1b
        /*004e*/ 	.short	0x00ff


	//----- nvinfo : EIATTR_MERCURY_ISA_VERSION
	.align		4
        /*0050*/ 	.byte	0x03, 0x5f
        /*0052*/ 	.short	0x0101


	//----- nvinfo : EIATTR_VRC_CTA_INIT_COUNT
	.align		4
        /*0054*/ 	.byte	0x02, 0x4a
	.zero		1
	.zero		1


	//----- nvinfo : EIATTR_EXIT_INSTR_OFFSETS
	.align		4
        /*0058*/ 	.byte	0x04, 0x1c
        /*005a*/ 	.short	(.L_17 - .L_16)


	//   ....[0]....
.L_16:
        /*005c*/ 	.word	0x00000070


	//   ....[1]....
        /*0060*/ 	.word	0x00000890


	//----- nvinfo : EIATTR_CRS_STACK_SIZE
	.align		4
.L_17:
        /*0064*/ 	.byte	0x04, 0x1e
        /*0066*/ 	.short	(.L_19 - .L_18)
.L_18:
        /*0068*/ 	.word	0x00000000


	//----- nvinfo : EIATTR_CBANK_PARAM_SIZE
	.align		4
.L_19:
        /*006c*/ 	.byte	0x03, 0x19
        /*006e*/ 	.short	0x001c


	//----- nvinfo : EIATTR_PARAM_CBANK
	.align		4
        /*0070*/ 	.byte	0x04, 0x0a
        /*0072*/ 	.short	(.L_21 - .L_20)
	.align		4
.L_20:
        /*0074*/ 	.word	index@(.nv.constant0._Z14segmented_scanPKiS0_Pii)
        /*0078*/ 	.short	0x0380
        /*007a*/ 	.short	0x001c


	//----- nvinfo : EIATTR_SW_WAR
	.align		4
.L_21:
        /*007c*/ 	.byte	0x04, 0x36
        /*007e*/ 	.short	(.L_23 - .L_22)
.L_22:
        /*0080*/ 	.word	0x00000008
.L_23:


//--------------------- .nv.callgraph             --------------------------
	.section	.nv.callgraph,"",@"SHT_CUDA_CALLGRAPH"
	.align	4
	.sectionentsize	8
	.align		4
        /*0000*/ 	.word	0x00000000
	.align		4
        /*0004*/ 	.word	0xffffffff
	.align		4
        /*0008*/ 	.word	0x00000000
	.align		4
        /*000c*/ 	.word	0xfffffffe
	.align		4
        /*0010*/ 	.word	0x00000000
	.align		4
        /*0014*/ 	.word	0xfffffffd
	.align		4
        /*0018*/ 	.word	0x00000000
	.align		4
        /*001c*/ 	.word	0xfffffffc


//--------------------- .text._Z14segmented_scanPKiS0_Pii --------------------------
	.section	.text._Z14segmented_scanPKiS0_Pii,"ax",@progbits
	.align	128
        .global         _Z14segmented_scanPKiS0_Pii
        .type           _Z14segmented_scanPKiS0_Pii,@function
        .size           _Z14segmented_scanPKiS0_Pii,(.L_x_10 - _Z14segmented_scanPKiS0_Pii)
        .other          _Z14segmented_scanPKiS0_Pii,@"STO_CUDA_ENTRY STV_DEFAULT"
_Z14segmented_scanPKiS0_Pii:
.text._Z14segmented_scanPKiS0_Pii:
[----:B------:R-:W-:Y:S01]  /*0000*/  LDC R1, c[0x0][0x37c] ;  /* 0x0000df00ff017b82 */ /* 0x000fe20000000800 */
[----:B------:R-:W0:Y:S07]  /*0010*/  S2R R3, SR_TID.X ;  /* 0x0000000000037919 */ /* 0x000e2e0000002100 */
[----:B------:R-:W0:Y:S01]  /*0020*/  S2UR UR4, SR_CTAID.X ;  /* 0x00000000000479c3 */ /* 0x000e220000002500 */
[----:B------:R-:W1:Y:S07]  /*0030*/  LDCU UR5, c[0x0][0x398] ;  /* 0x00007300ff0577ac */ /* 0x000e6e0008000800 */
[----:B------:R-:W0:Y:S02]  /*0040*/  LDC R2, c[0x0][0x360] ;  /* 0x0000d800ff027b82 */ /* 0x000e240000000800 */
[----:B0-----:R-:W-:-:S05]  /*0050*/  IMAD R2, R2, UR4, R3 ;  /* 0x0000000402027c24 */ /* 0x001fca000f8e0203 */
[----:B-1----:R-:W-:-:S13]  /*0060*/  ISETP.GE.AND P0, PT, R2, UR5, PT ;  /* 0x0000000502007c0c */ /* 0x002fda000bf06270 */
[----:B------:R-:W-:Y:S05]  /*0070*/  @P0 EXIT ;  /* 0x000000000000094d */ /* 0x000fea0003800000 */
[----:B------:R-:W-:Y:S01]  /*0080*/  ISETP.GE.AND P0, PT, R2, RZ, PT ;  /* 0x000000ff0200720c */ /* 0x000fe20003f06270 */
[----:B------:R-:W0:Y:S01]  /*0090*/  LDCU.64 UR8, c[0x0][0x358] ;  /* 0x00006b00ff0877ac */ /* 0x000e220008000a00 */
[----:B------:R-:W-:Y:S01]  /*00a0*/  BSSY.RECONVERGENT B0, `(.L_x_0) ;  /* 0x000007b000007945 */ /* 0x000fe20003800200 */
[----:B------:R-:W-:-:S10]  /*00b0*/  IMAD.MOV.U32 R0, RZ, RZ, RZ ;  /* 0x000000ffff007224 */ /* 0x000fd400078e00ff */
[----:B------:R-:W-:Y:S05]  /*00c0*/  @!P0 BRA `(.L_x_1) ;  /* 0x0000000400e08947 */ /* 0x000fea0003800000 */
[C---:B------:R-:W-:Y:S01]  /*00d0*/  ISETP.GE.U32.AND P1, PT, R2.reuse, 0x7, PT ;  /* 0x000000070200780c */ /* 0x040fe20003f26070 */
[----:B------:R-:W-:Y:S01]  /*00e0*/  VIADD R8, R2, 0x1 ;  /* 0x0000000102087836 */ /* 0x000fe20000000000 */
[----:B------:R-:W-:Y:S01]  /*00f0*/  BSSY.RECONVERGENT B1, `(.L_x_2) ;  /* 0x000003a000017945 */ /* 0x000fe20003800200 */
[----:B------:R-:W-:Y:S02]  /*0100*/  IMAD.MOV.U32 R3, RZ, RZ, RZ ;  /* 0x000000ffff037224 */ /* 0x000fe400078e00ff */
[----:B------:R-:W-:Y:S01]  /*0110*/  IMAD.MOV.U32 R0, RZ, RZ, RZ ;  /* 0x000000ffff007224 */ /* 0x000fe200078e00ff */
[----:B------:R-:W-:-:S04]  /*0120*/  LOP3.LUT R24, R8, 0x7, RZ, 0xc0, !PT ;  /* 0x0000000708187812 */ /* 0x000fc800078ec0ff */
[----:B------:R-:W-:-:S03]  /*0130*/  ISETP.NE.AND P0, PT, R24, RZ, PT ;  /* 0x000000ff1800720c */ /* 0x000fc60003f05270 */
[----:B------:R-:W-:Y:S10]  /*0140*/  @!P1 BRA `(.L_x_3) ;  /* 0x0000000000d09947 */ /* 0x000ff40003800000 */
[----:B------:R-:W1:Y:S01]  /*0150*/  LDCU.128 UR4, c[0x0][0x380] ;  /* 0x00007000ff0477ac */ /* 0x000e620008000c00 */
[----:B------:R-:W-:Y:S01]  /*0160*/  LOP3.LUT R3, R8, 0x7ffffff8, RZ, 0xc0, !PT ;  /* 0x7ffffff808037812 */ /* 0x000fe200078ec0ff */
[----:B------:R-:W-:-:S04]  /*0170*/  HFMA2 R0, -RZ, RZ, 0, 0 ;  /* 0x00000000ff007431 */ /* 0x000fc800000001ff */
[----:B------:R-:W-:Y:S01]  /*0180*/  IMAD.MOV R25, RZ, RZ, -R3 ;  /* 0x000000ffff197224 */ /* 0x000fe200078e0a03 */
[----:B-1----:R-:W-:Y:S02]  /*0190*/  UIADD3 UR6, UP0, UPT, UR6, 0x10, URZ ;  /* 0x0000001006067890 */ /* 0x002fe4000ff1e0ff */
[----:B------:R-:W-:Y:S02]  /*01a0*/  UIADD3 UR4, UP1, UPT, UR4, 0x10, URZ ;  /* 0x0000001004047890 */ /* 0x000fe4000ff3e0ff */
[----:B------:R-:W-:Y:S02]  /*01b0*/  UIADD3.X UR7, UPT, UPT, URZ, UR7, URZ, UP0, !UPT ;  /* 0x00000007ff077290 */ /* 0x000fe400087fe4ff */
[----:B------:R-:W-:Y:S01]  /*01c0*/  UIADD3.X UR5, UPT, UPT, URZ, UR5, URZ, UP1, !UPT ;  /* 0x00000005ff057290 */ /* 0x000fe20008ffe4ff */
[----:B------:R-:W-:Y:S02]  /*01d0*/  IMAD.U32 R4, RZ, RZ, UR6 ;  /* 0x00000006ff047e24 */ /* 0x000fe4000f8e00ff */
[----:B------:R-:W-:Y:S01]  /*01e0*/  IMAD.U32 R6, RZ, RZ, UR4 ;  /* 0x00000004ff067e24 */ /* 0x000fe2000f8e00ff */
[----:B------:R-:W-:-:S02]  /*01f0*/  MOV R5, UR7 ;  /* 0x0000000700057c02 */ /* 0x000fc40008000f00 */
[----:B------:R-:W-:-:S07]  /*0200*/  IMAD.U32 R7, RZ, RZ, UR5 ;  /* 0x00000005ff077e24 */ /* 0x000fce000f8e00ff */
.L_x_4:
[----:B0-----:R-:W2:Y:S04]  /*0210*/  LDG.E.CONSTANT R26, desc[UR8][R4.64+-0x10] ;  /* 0xfffff008041a7981 */ /* 0x001ea8000c1e9900 */
[----:B------:R-:W3:Y:S04]  /*0220*/  LDG.E.CONSTANT R10, desc[UR8][R4.64+-0xc] ;  /* 0xfffff408040a7981 */ /* 0x000ee8000c1e9900 */
[----:B------:R-:W4:Y:S04]  /*0230*/  LDG.E.CONSTANT R13, desc[UR8][R4.64+-0x8] ;  /* 0xfffff808040d7981 */ /* 0x000f28000c1e9900 */
[----:B------:R-:W5:Y:S04]  /*0240*/  LDG.E.CONSTANT R11, desc[UR8][R6.64+-0x10] ;  /* 0xfffff008060b7981 */ /* 0x000f68000c1e9900 */
        /* <DEDUP_REMOVED lines=11> */
[----:B------:R0:W5:Y:S01]  /*0300*/  LDG.E.CONSTANT R9, desc[UR8][R6.64+0xc] ;  /* 0x00000c0806097981 */ /* 0x000162000c1e9900 */
[----:B------:R-:W-:-:S02]  /*0310*/  IADD3 R25, PT, PT, R25, 0x8, RZ ;  /* 0x0000000819197810 */ /* 0x000fc40007ffe0ff */
[----:B--2---:R-:W-:Y:S02]  /*0320*/  ISETP.NE.AND P2, PT, R26, 0x1, PT ;  /* 0x000000011a00780c */ /* 0x004fe40003f45270 */
[----:B---3--:R-:W-:Y:S02]  /*0330*/  ISETP.NE.AND P3, PT, R10, 0x1, PT ;  /* 0x000000010a00780c */ /* 0x008fe40003f65270 */
[----:B----4-:R-:W-:-:S09]  /*0340*/  ISETP.NE.AND P1, PT, R13, 0x1, PT ;  /* 0x000000010d00780c */ /* 0x010fd20003f25270 */
[----:B-----5:R-:W-:Y:S01]  /*0350*/  @P2 IMAD.IADD R11, R11, 0x1, R0 ;  /* 0x000000010b0b2824 */ /* 0x020fe200078e0200 */
[----:B------:R-:W-:-:S03]  /*0360*/  ISETP.NE.AND P2, PT, R14, 0x1, PT ;  /* 0x000000010e00780c */ /* 0x000fc60003f45270 */
[----:B------:R-:W-:Y:S01]  /*0370*/  @P3 IMAD.IADD R12, R12, 0x1, R11 ;  /* 0x000000010c0c3824 */ /* 0x000fe200078e020b */
[----:B------:R-:W-:-:S04]  /*0380*/  ISETP.NE.AND P3, PT, R17, 0x1, PT ;  /* 0x000000011100780c */ /* 0x000fc80003f65270 */
[----:B------:R-:W-:Y:S02]  /*0390*/  @P1 IADD3 R15, PT, PT, R15, R12, RZ ;  /* 0x0000000c0f0f1210 */ /* 0x000fe40007ffe0ff */
[----:B------:R-:W-:Y:S02]  /*03a0*/  ISETP.NE.AND P1, PT, R18, 0x1, PT ;  /* 0x000000011200780c */ /* 0x000fe40003f25270 */
[----:B------:R-:W-:Y:S01]  /*03b0*/  ISETP.NE.AND P4, PT, R21, 0x1, PT ;  /* 0x000000011500780c */ /* 0x000fe20003f85270 */
[----:B------:R-:W-:-:S04]  /*03c0*/  @P2 IMAD.IADD R16, R16, 0x1, R15 ;  /* 0x0000000110102824 */ /* 0x000fc800078e020f */
[----:B------:R-:W-:-:S06]  /*03d0*/  @P3 IMAD.IADD R19, R19, 0x1, R16 ;  /* 0x0000000113133824 */ /* 0x000fcc00078e0210 */
[----:B------:R-:W-:-:S04]  /*03e0*/  @P1 IMAD.IADD R20, R20, 0x1, R19 ;  /* 0x0000000114141824 */ /* 0x000fc800078e0213 */
[----:B------:R-:W-:Y:S01]  /*03f0*/  @P4 IMAD.IADD R22, R22, 0x1, R20 ;  /* 0x0000000116164824 */ /* 0x000fe200078e0214 */
[----:B------:R-:W-:Y:S02]  /*0400*/  ISETP.NE.AND P4, PT, R25, RZ, PT ;  /* 0x000000ff1900720c */ /* 0x000fe40003f85270 */
[----:B------:R-:W-:Y:S02]  /*0410*/  ISETP.NE.AND P2, PT, R23, 0x1, PT ;  /* 0x000000011700780c */ /* 0x000fe40003f45270 */
[----:B------:R-:W-:Y:S02]  /*0420*/  IADD3 R4, P1, PT, R4, 0x20, RZ ;  /* 0x0000002004047810 */ /* 0x000fe40007f3e0ff */
[----:B0-----:R-:W-:-:S03]  /*0430*/  IADD3 R6, P3, PT, R6, 0x20, RZ ;  /* 0x0000002006067810 */ /* 0x001fc60007f7e0ff */
[----:B------:R-:W-:Y:S01]  /*0440*/  IMAD.X R5, RZ, RZ, R5, P1 ;  /* 0x000000ffff057224 */ /* 0x000fe200008e0605 */
[----:B------:R-:W-:-:S05]  /*0450*/  IADD3.X R7, PT, PT, RZ, R7, RZ, P3, !PT ;  /* 0x00000007ff077210 */ /* 0x000fca0001ffe4ff */
[----:B------:R-:W-:Y:S02]  /*0460*/  @P2 IMAD.IADD R0, R9, 0x1, R22 ;  /* 0x0000000109002824 */ /* 0x000fe400078e0216 */
[----:B------:R-:W-:Y:S01]  /*0470*/  @!P2 IMAD.MOV.U32 R0, RZ, RZ, R9 ;  /* 0x000000ffff00a224 */ /* 0x000fe200078e0009 */
[----:B------:R-:W-:Y:S06]  /*0480*/  @P4 BRA `(.L_x_4) ;  /* 0xfffffffc00604947 */ /* 0x000fec000383ffff */
.L_x_3:
[----:B0-----:R-:W-:Y:S05]  /*0490*/  BSYNC.RECONVERGENT B1 ;  /* 0x0000000000017941 */ /* 0x001fea0003800200 */
.L_x_2:
[----:B------:R-:W-:Y:S05]  /*04a0*/  @!P0 BRA `(.L_x_1) ;  /* 0x0000000000e88947 */ /* 0x000fea0003800000 */
[----:B------:R-:W-:Y:S01]  /*04b0*/  ISETP.GE.U32.AND P1, PT, R24, 0x4, PT ;  /* 0x000000041800780c */ /* 0x000fe20003f26070 */
[----:B------:R-:W-:Y:S01]  /*04c0*/  BSSY.RECONVERGENT B1, `(.L_x_5) ;  /* 0x0000019000017945 */ /* 0x000fe20003800200 */
[----:B------:R-:W-:-:S11]  /*04d0*/  LOP3.LUT P0, R15, R8, 0x3, RZ, 0xc0, !PT ;  /* 0x00000003080f7812 */ /* 0x000fd6000780c0ff */
[----:B------:R-:W-:Y:S05]  /*04e0*/  @!P1 BRA `(.L_x_6) ;  /* 0x0000000000589947 */ /* 0x000fea0003800000 */
[----:B------:R-:W0:Y:S08]  /*04f0*/  LDC.64 R4, c[0x0][0x388] ;  /* 0x0000e200ff047b82 */ /* 0x000e300000000a00 */
[----:B------:R-:W1:Y:S01]  /*0500*/  LDC.64 R6, c[0x0][0x380] ;  /* 0x0000e000ff067b82 */ /* 0x000e620000000a00 */
[----:B0-----:R-:W-:-:S05]  /*0510*/  IMAD.WIDE.U32 R4, R3, 0x4, R4 ;  /* 0x0000000403047825 */ /* 0x001fca00078e0004 */
[----:B------:R-:W2:Y:S04]  /*0520*/  LDG.E.CONSTANT R16, desc[UR8][R4.64] ;  /* 0x0000000804107981 */ /* 0x000ea8000c1e9900 */
[----:B------:R-:W3:Y:S01]  /*0530*/  LDG.E.CONSTANT R8, desc[UR8][R4.64+0x4] ;  /* 0x0000040804087981 */ /* 0x000ee2000c1e9900 */
[----:B-1----:R-:W-:-:S03]  /*0540*/  IMAD.WIDE.U32 R6, R3, 0x4, R6 ;  /* 0x0000000403067825 */ /* 0x002fc600078e0006 */
[----:B------:R-:W4:Y:S04]  /*0550*/  LDG.E.CONSTANT R11, desc[UR8][R4.64+0x8] ;  /* 0x00000808040b7981 */ /* 0x000f28000c1e9900 */
[----:B------:R-:W5:Y:S04]  /*0560*/  LDG.E.CONSTANT R9, desc[UR8][R6.64] ;  /* 0x0000000806097981 */ /* 0x000f68000c1e9900 */
[----:B------:R-:W5:Y:S04]  /*0570*/  LDG.E.CONSTANT R12, desc[UR8][R4.64+0xc] ;  /* 0x00000c08040c7981 */ /* 0x000f68000c1e9900 */
[----:B------:R-:W5:Y:S04]  /*0580*/  LDG.E.CONSTANT R10, desc[UR8][R6.64+0x4] ;  /* 0x00000408060a7981 */ /* 0x000f68000c1e9900 */
[----:B------:R-:W5:Y:S04]  /*0590*/  LDG.E.CONSTANT R13, desc[UR8][R6.64+0x8] ;  /* 0x00000808060d7981 */ /* 0x000f68000c1e9900 */
[----:B------:R-:W5:Y:S01]  /*05a0*/  LDG.E.CONSTANT R14, desc[UR8][R6.64+0xc] ;  /* 0x00000c08060e7981 */ /* 0x000f62000c1e9900 */
[----:B------:R-:W-:Y:S01]  /*05b0*/  VIADD R3, R3, 0x4 ;  /* 0x0000000403037836 */ /* 0x000fe20000000000 */
[----:B--2---:R-:W-:-:S02]  /*05c0*/  ISETP.NE.AND P1, PT, R16, 0x1, PT ;  /* 0x000000011000780c */ /* 0x004fc40003f25270 */
[----:B---3--:R-:W-:Y:S02]  /*05d0*/  ISETP.NE.AND P2, PT, R8, 0x1, PT ;  /* 0x000000010800780c */ /* 0x008fe40003f45270 */
[----:B----4-:R-:W-:-:S09]  /*05e0*/  ISETP.NE.AND P3, PT, R11, 0x1, PT ;  /* 0x000000010b00780c */ /* 0x010fd20003f65270 */
[----:B-----5:R-:W-:Y:S01]  /*05f0*/  @P1 IMAD.IADD R9, R0, 0x1, R9 ;  /* 0x0000000100091824 */ /* 0x020fe200078e0209 */
[----:B------:R-:W-:-:S03]  /*0600*/  ISETP.NE.AND P4, PT, R12, 0x1, PT ;  /* 0x000000010c00780c */ /* 0x000fc60003f85270 */
[----:B------:R-:W-:-:S05]  /*0610*/  @P2 IMAD.IADD R10, R10, 0x1, R9 ;  /* 0x000000010a0a2824 */ /* 0x000fca00078e0209 */
[----:B------:R-:W-:-:S05]  /*0620*/  @P3 IADD3 R13, PT, PT, R13, R10, RZ ;  /* 0x0000000a0d0d3210 */ /* 0x000fca0007ffe0ff */
[----:B------:R-:W-:Y:S02]  /*0630*/  @P4 IMAD.IADD R0, R14, 0x1, R13 ;  /* 0x000000010e004824 */ /* 0x000fe400078e020d */
[----:B------:R-:W-:-:S07]  /*0640*/  @!P4 IMAD.MOV.U32 R0, RZ, RZ, R14 ;  /* 0x000000ffff00c224 */ /* 0x000fce00078e000e */
.L_x_6:
[----:B------:R-:W-:Y:S05]  /*0650*/  BSYNC.RECONVERGENT B1 ;  /* 0x0000000000017941 */ /* 0x000fea0003800200 */
.L_x_5:
[----:B------:R-:W-:Y:S05]  /*0660*/  @!P0 BRA `(.L_x_1) ;  /* 0x0000000000788947 */ /* 0x000fea0003800000 */
[----:B------:R-:W-:Y:S01]  /*0670*/  ISETP.NE.AND P0, PT, R15, 0x1, PT ;  /* 0x000000010f00780c */ /* 0x000fe20003f05270 */
[----:B------:R-:W-:Y:S01]  /*0680*/  BSSY.RECONVERGENT B1, `(.L_x_7) ;  /* 0x0000012000017945 */ /* 0x000fe20003800200 */
[----:B------:R-:W-:-:S04]  /*0690*/  LOP3.LUT R4, R2, 0x1, RZ, 0xc0, !PT ;  /* 0x0000000102047812 */ /* 0x000fc800078ec0ff */
[----:B------:R-:W-:-:S07]  /*06a0*/  ISETP.NE.U32.AND P2, PT, R4, 0x1, PT ;  /* 0x000000010400780c */ /* 0x000fce0003f45070 */
[----:B------:R-:W-:Y:S06]  /*06b0*/  @!P0 BRA `(.L_x_8) ;  /* 0x0000000000388947 */ /* 0x000fec0003800000 */
[----:B------:R-:W0:Y:S08]  /*06c0*/  LDC.64 R4, c[0x0][0x388] ;  /* 0x0000e200ff047b82 */ /* 0x000e300000000a00 */
[----:B------:R-:W1:Y:S01]  /*06d0*/  LDC.64 R6, c[0x0][0x380] ;  /* 0x0000e000ff067b82 */ /* 0x000e620000000a00 */
[----:B0-----:R-:W-:-:S05]  /*06e0*/  IMAD.WIDE.U32 R4, R3, 0x4, R4 ;  /* 0x0000000403047825 */ /* 0x001fca00078e0004 */
[----:B------:R-:W2:Y:S04]  /*06f0*/  LDG.E.CONSTANT R11, desc[UR8][R4.64] ;  /* 0x00000008040b7981 */ /* 0x000ea8000c1e9900 */
[----:B------:R-:W3:Y:S01]  /*0700*/  LDG.E.CONSTANT R8, desc[UR8][R4.64+0x4] ;  /* 0x0000040804087981 */ /* 0x000ee2000c1e9900 */
[----:B-1----:R-:W-:-:S05]  /*0710*/  IMAD.WIDE.U32 R6, R3, 0x4, R6 ;  /* 0x0000000403067825 */ /* 0x002fca00078e0006 */
[----:B------:R-:W4:Y:S04]  /*0720*/  LDG.E.CONSTANT R9, desc[UR8][R6.64] ;  /* 0x0000000806097981 */ /* 0x000f28000c1e9900 */
[----:B------:R-:W5:Y:S01]  /*0730*/  LDG.E.CONSTANT R10, desc[UR8][R6.64+0x4] ;  /* 0x00000408060a7981 */ /* 0x000f62000c1e9900 */
[----:B------:R-:W-:Y:S01]  /*0740*/  VIADD R3, R3, 0x2 ;  /* 0x0000000203037836 */ /* 0x000fe20000000000 */
[----:B--2---:R-:W-:Y:S02]  /*0750*/  ISETP.NE.AND P0, PT, R11, 0x1, PT ;  /* 0x000000010b00780c */ /* 0x004fe40003f05270 */
[----:B---3--:R-:W-:-:S11]  /*0760*/  ISETP.NE.AND P1, PT, R8, 0x1, PT ;  /* 0x000000010800780c */ /* 0x008fd60003f25270 */
[----:B----4-:R-:W-:-:S05]  /*0770*/  @P0 IADD3 R9, PT, PT, R0, R9, RZ ;  /* 0x0000000900090210 */ /* 0x010fca0007ffe0ff */
[----:B-----5:R-:W-:Y:S02]  /*0780*/  @P1 IMAD.IADD R0, R10, 0x1, R9 ;  /* 0x000000010a001824 */ /* 0x020fe400078e0209 */
[----:B------:R-:W-:-:S07]  /*0790*/  @!P1 IMAD.MOV.U32 R0, RZ, RZ, R10 ;  /* 0x000000ffff009224 */ /* 0x000fce00078e000a */
.L_x_8:
[----:B------:R-:W-:Y:S05]  /*07a0*/  BSYNC.RECONVERGENT B1 ;  /* 0x0000000000017941 */ /* 0x000fea0003800200 */
.L_x_7:
[----:B------:R-:W-:Y:S05]  /*07b0*/  @!P2 BRA `(.L_x_1) ;  /* 0x000000000024a947 */ /* 0x000fea0003800000 */
[----:B------:R-:W0:Y:S08]  /*07c0*/  LDC.64 R4, c[0x0][0x388] ;  /* 0x0000e200ff047b82 */ /* 0x000e300000000a00 */
[----:B------:R-:W1:Y:S01]  /*07d0*/  LDC.64 R6, c[0x0][0x380] ;  /* 0x0000e000ff067b82 */ /* 0x000e620000000a00 */
[----:B0-----:R-:W-:-:S06]  /*07e0*/  IMAD.WIDE.U32 R4, R3, 0x4, R4 ;  /* 0x0000000403047825 */ /* 0x001fcc00078e0004 */
[----:B------:R-:W2:Y:S01]  /*07f0*/  LDG.E.CONSTANT R4, desc[UR8][R4.64] ;  /* 0x0000000804047981 */ /* 0x000ea2000c1e9900 */
[----:B-1----:R-:W-:-:S06]  /*0800*/  IMAD.WIDE.U32 R6, R3, 0x4, R6 ;  /* 0x0000000403067825 */ /* 0x002fcc00078e0006 */
[----:B------:R-:W3:Y:S01]  /*0810*/  LDG.E.CONSTANT R7, desc[UR8][R6.64] ;  /* 0x0000000806077981 */ /* 0x000ee2000c1e9900 */
[----:B--2---:R-:W-:-:S13]  /*0820*/  ISETP.NE.AND P0, PT, R4, 0x1, PT ;  /* 0x000000010400780c */ /* 0x004fda0003f05270 */
[----:B---3--:R-:W-:Y:S01]  /*0830*/  @P0 IADD3 R0, PT, PT, R0, R7, RZ ;  /* 0x0000000700000210 */ /* 0x008fe20007ffe0ff */
[----:B------:R-:W-:-:S07]  /*0840*/  @!P0 IMAD.MOV.U32 R0, RZ, RZ, R7 ;  /* 0x000000ffff008224 */ /* 0x000fce00078e0007 */
.L_x_1:
[----:B0-----:R-:W-:Y:S05]  /*0850*/  BSYNC.RECONVERGENT B0 ;  /* 0x0000000000007941 */ /* 0x001fea0003800200 */
.L_x_0:
[----:B------:R-:W0:Y:S02]  /*0860*/  LDC.64 R4, c[0x0][0x390] ;  /* 0x0000e400ff047b82 */ /* 0x000e240000000a00 */
[----:B0-----:R-:W-:-:S05]  /*0870*/  IMAD.WIDE R2, R2, 0x4, R4 ;  /* 0x0000000402027825 */ /* 0x001fca00078e0204 */
[----:B------:R-:W-:Y:S01]  /*0880*/  STG.E desc[UR8][R2.64], R0 ;  /* 0x0000000002007986 */ /* 0x000fe2000c101908 */
[----:B------:R-:W-:Y:S05]  /*0890*/  EXIT ;  /* 0x000000000000794d */ /* 0x000fea0003800000 */
.L_x_9:
[----:B------:R-:W-:-:S00]  /*08a0*/  BRA `(.L_x_9) ;  /* 0xfffffffc00fc7947 */ /* 0x000fc0000383ffff */
[----:B------:R-:W-:-:S00]  /*08b0*/  NOP ;  /* 0x0000000000007918 */ /* 0x000fc00000000000 */
        /* <DEDUP_REMOVED lines=12> */
.L_x_10:


//--------------------- .nv.shared.reserved.0     --------------------------
	.section	.nv.shared.reserved.0,"aw",@nobits
	.weak		__nv_reservedSMEM_offset_0_alias
	.size		__nv_reservedSMEM_offset_0_alias, 0, 64
	.other		__nv_reservedSMEM_offset_0_alias,@"STO_CUDA_RESERVED_SHARED STV_DEFAULT"
__nv_reservedSMEM_offset_0_alias:
	.zero		0
	.zero		64


//--------------------- .nv.constant0._Z14segmented_scanPKiS0_Pii --------------------------
	.section	.nv.constant0._Z14segmented_scanPKiS0_Pii,"a",@progbits
	.sectionflags	@""
	.align	4
.nv.constant0._Z14segmented_scanPKiS0_Pii:
	.zero		924


//--------------------- SYMBOLS --------------------------

	.type		.nv.reservedSmem.offset0,@object
	.size		.nv.reservedSmem.offset0,0x4
